//
// Generated by NVIDIA NVVM Compiler
//
// Compiler Build ID: CL-36424714
// Cuda compilation tools, release 13.0, V13.0.88
// Based on NVVM 20.0.0
//

.version 9.0
.target sm_100
.address_size 64

	// .globl	_Z16reduction_kernelPjS_S_S_j
// _ZZ16reduction_kernelPjS_S_S_jE14reduction_hash has been demoted
// _ZZ16reduction_kernelPjS_S_S_jE15reduction_nonce has been demoted

.visible .entry _Z16reduction_kernelPjS_S_S_j(
	.param .u64 .ptr .align 1 _Z16reduction_kernelPjS_S_S_j_param_0,
	.param .u64 .ptr .align 1 _Z16reduction_kernelPjS_S_S_j_param_1,
	.param .u64 .ptr .align 1 _Z16reduction_kernelPjS_S_S_j_param_2,
	.param .u64 .ptr .align 1 _Z16reduction_kernelPjS_S_S_j_param_3,
	.param .u32 _Z16reduction_kernelPjS_S_S_j_param_4
)
{
	.reg .pred 	%p<24>;
	.reg .b32 	%r<56>;
	.reg .b64 	%rd<19>;
	// demoted variable
	.shared .align 4 .b8 _ZZ16reduction_kernelPjS_S_S_jE14reduction_hash[4096];
	// demoted variable
	.shared .align 4 .b8 _ZZ16reduction_kernelPjS_S_S_jE15reduction_nonce[4096];
	ld.param.u64 	%rd3, [_Z16reduction_kernelPjS_S_S_j_param_0];
	ld.param.u64 	%rd4, [_Z16reduction_kernelPjS_S_S_j_param_1];
	ld.param.u64 	%rd5, [_Z16reduction_kernelPjS_S_S_j_param_2];
	ld.param.u64 	%rd6, [_Z16reduction_kernelPjS_S_S_j_param_3];
	ld.param.u32 	%r22, [_Z16reduction_kernelPjS_S_S_j_param_4];
	cvta.to.global.u64 	%rd1, %rd6;
	cvta.to.global.u64 	%rd2, %rd5;
	mov.u32 	%r23, %ntid.x;
	mov.u32 	%r1, %ctaid.x;
	mul.lo.s32 	%r24, %r23, %r1;
	shl.b32 	%r25, %r24, 1;
	mov.u32 	%r2, %tid.x;
	add.s32 	%r3, %r25, %r2;
	setp.ge.u32 	%p1, %r3, %r22;
	shl.b32 	%r26, %r2, 2;
	mov.u32 	%r27, _ZZ16reduction_kernelPjS_S_S_jE14reduction_hash;
	add.s32 	%r4, %r27, %r26;
	@%p1 bra 	$L__BB0_2;
	mul.wide.u32 	%rd7, %r3, 4;
	add.s64 	%rd8, %rd2, %rd7;
	ld.global.u32 	%r54, [%rd8];
	st.shared.u32 	[%r4], %r54;
	add.s64 	%rd9, %rd1, %rd7;
	ld.global.u32 	%r55, [%rd9];
	bra.uni 	$L__BB0_3;
$L__BB0_2:
	mov.b32 	%r54, -1;
	st.shared.u32 	[%r4], %r54;
	mov.u32 	%r55, %r54;
$L__BB0_3:
	mov.u32 	%r30, _ZZ16reduction_kernelPjS_S_S_jE15reduction_nonce;
	add.s32 	%r9, %r30, %r26;
	st.shared.u32 	[%r9], %r55;
	add.s32 	%r10, %r3, 1024;
	setp.ge.u32 	%p2, %r10, %r22;
	@%p2 bra 	$L__BB0_6;
	mul.wide.u32 	%rd10, %r10, 4;
	add.s64 	%rd11, %rd2, %rd10;
	ld.global.u32 	%r11, [%rd11];
	setp.le.u32 	%p3, %r54, %r11;
	@%p3 bra 	$L__BB0_6;
	st.shared.u32 	[%r4], %r11;
	add.s64 	%rd13, %rd1, %rd10;
	ld.global.u32 	%r31, [%rd13];
	st.shared.u32 	[%r9], %r31;
$L__BB0_6:
	bar.sync 	0;
	setp.gt.u32 	%p4, %r2, 511;
	@%p4 bra 	$L__BB0_9;
	ld.shared.u32 	%r32, [%r4];
	ld.shared.u32 	%r12, [%r4+2048];
	setp.le.u32 	%p5, %r32, %r12;
	@%p5 bra 	$L__BB0_9;
	st.shared.u32 	[%r4], %r12;
	ld.shared.u32 	%r33, [%r9+2048];
	st.shared.u32 	[%r9], %r33;
$L__BB0_9:
	bar.sync 	0;
	setp.gt.u32 	%p6, %r2, 255;
	@%p6 bra 	$L__BB0_12;
	ld.shared.u32 	%r34, [%r4];
	ld.shared.u32 	%r13, [%r4+1024];
	setp.le.u32 	%p7, %r34, %r13;
	@%p7 bra 	$L__BB0_12;
	st.shared.u32 	[%r4], %r13;
	ld.shared.u32 	%r35, [%r9+1024];
	st.shared.u32 	[%r9], %r35;
$L__BB0_12:
	bar.sync 	0;
	setp.gt.u32 	%p8, %r2, 127;
	@%p8 bra 	$L__BB0_15;
	ld.shared.u32 	%r36, [%r4];
	ld.shared.u32 	%r14, [%r4+512];
	setp.le.u32 	%p9, %r36, %r14;
	@%p9 bra 	$L__BB0_15;
	st.shared.u32 	[%r4], %r14;
	ld.shared.u32 	%r37, [%r9+512];
	st.shared.u32 	[%r9], %r37;
$L__BB0_15:
	bar.sync 	0;
	setp.gt.u32 	%p10, %r2, 63;
	@%p10 bra 	$L__BB0_18;
	ld.shared.u32 	%r38, [%r4];
	ld.shared.u32 	%r15, [%r4+256];
	setp.le.u32 	%p11, %r38, %r15;
	@%p11 bra 	$L__BB0_18;
	st.shared.u32 	[%r4], %r15;
	ld.shared.u32 	%r39, [%r9+256];
	st.shared.u32 	[%r9], %r39;
$L__BB0_18:
	bar.sync 	0;
	setp.gt.u32 	%p12, %r2, 31;
	@%p12 bra 	$L__BB0_21;
	ld.shared.u32 	%r40, [%r4];
	ld.shared.u32 	%r16, [%r4+128];
	setp.le.u32 	%p13, %r40, %r16;
	@%p13 bra 	$L__BB0_21;
	st.shared.u32 	[%r4], %r16;
	ld.shared.u32 	%r41, [%r9+128];
	st.shared.u32 	[%r9], %r41;
$L__BB0_21:
	bar.sync 	0;
	setp.gt.u32 	%p14, %r2, 15;
	@%p14 bra 	$L__BB0_24;
	ld.shared.u32 	%r42, [%r4];
	ld.shared.u32 	%r17, [%r4+64];
	setp.le.u32 	%p15, %r42, %r17;
	@%p15 bra 	$L__BB0_24;
	st.shared.u32 	[%r4], %r17;
	ld.shared.u32 	%r43, [%r9+64];
	st.shared.u32 	[%r9], %r43;
$L__BB0_24:
	bar.sync 	0;
	setp.gt.u32 	%p16, %r2, 7;
	@%p16 bra 	$L__BB0_27;
	ld.shared.u32 	%r44, [%r4];
	ld.shared.u32 	%r18, [%r4+32];
	setp.le.u32 	%p17, %r44, %r18;
	@%p17 bra 	$L__BB0_27;
	st.shared.u32 	[%r4], %r18;
	ld.shared.u32 	%r45, [%r9+32];
	st.shared.u32 	[%r9], %r45;
$L__BB0_27:
	bar.sync 	0;
	setp.gt.u32 	%p18, %r2, 3;
	@%p18 bra 	$L__BB0_30;
	ld.shared.u32 	%r46, [%r4];
	ld.shared.u32 	%r19, [%r4+16];
	setp.le.u32 	%p19, %r46, %r19;
	@%p19 bra 	$L__BB0_30;
	st.shared.u32 	[%r4], %r19;
	ld.shared.u32 	%r47, [%r9+16];
	st.shared.u32 	[%r9], %r47;
$L__BB0_30:
	bar.sync 	0;
	setp.gt.u32 	%p20, %r2, 1;
	@%p20 bra 	$L__BB0_33;
	ld.shared.u32 	%r48, [%r4];
	ld.shared.u32 	%r20, [%r4+8];
	setp.le.u32 	%p21, %r48, %r20;
	@%p21 bra 	$L__BB0_33;
	st.shared.u32 	[%r4], %r20;
	ld.shared.u32 	%r49, [%r9+8];
	st.shared.u32 	[%r9], %r49;
$L__BB0_33:
	bar.sync 	0;
	setp.ne.s32 	%p22, %r2, 0;
	@%p22 bra 	$L__BB0_37;
	ld.shared.u32 	%r50, [%r4];
	ld.shared.u32 	%r21, [_ZZ16reduction_kernelPjS_S_S_jE14reduction_hash+4];
	setp.le.u32 	%p23, %r50, %r21;
	@%p23 bra 	$L__BB0_36;
	st.shared.u32 	[%r4], %r21;
	ld.shared.u32 	%r51, [_ZZ16reduction_kernelPjS_S_S_jE15reduction_nonce+4];
	st.shared.u32 	[%r9], %r51;
$L__BB0_36:
	ld.shared.u32 	%r52, [_ZZ16reduction_kernelPjS_S_S_jE14reduction_hash];
	cvta.to.global.u64 	%rd14, %rd3;
	mul.wide.u32 	%rd15, %r1, 4;
	add.s64 	%rd16, %rd14, %rd15;
	st.global.u32 	[%rd16], %r52;
	ld.shared.u32 	%r53, [_ZZ16reduction_kernelPjS_S_S_jE15reduction_nonce];
	cvta.to.global.u64 	%rd17, %rd4;
	add.s64 	%rd18, %rd17, %rd15;
	st.global.u32 	[%rd18], %r53;
$L__BB0_37:
	ret;

}


// ===== COMPILED SASS (sm_100) =====

	.target	sm_100

	.elftype	@"ET_EXEC"


//--------------------- .note.nv.tkinfo           --------------------------
	.section	.note.nv.tkinfo,"",@"SHT_NOTE"
	.sectionflags	@"SHF_NOTE_NV_TKINFO"
	.tkinfo
        /*0018*/ 	.word	0x00000002
        /*0030*/ 	.string	""
        /*0030*/ 	.string	"ptxas"
        /*0030*/ 	.string	"Cuda compilation tools, release 13.0, V13.0.88"
        /*0030*/ 	.string	"Build cuda_13.0.r13.0/compiler.36424714_0"
        /*0030*/ 	.string	"-arch sm_100 -m 64 "



//--------------------- .note.nv.cuinfo           --------------------------
	.section	.note.nv.cuinfo,"",@"SHT_NOTE"
	.sectionflags	@"SHF_NOTE_NV_CUINFO"
        /*0018*/ 	.short	0x0002
        /*001a*/ 	.short	0x0064
        /*001c*/ 	.short	0x0082
	.zero		2


//--------------------- .nv.info                  --------------------------
	.section	.nv.info,"",@"SHT_CUDA_INFO"
	.align	4


	//----- nvinfo : EIATTR_REGCOUNT
	.align		4
        /*0000*/ 	.byte	0x04, 0x2f
        /*0002*/ 	.short	(.L_1 - .L_0)
	.align		4
.L_0:
        /*0004*/ 	.word	index@(_Z16reduction_kernelPjS_S_S_j)
        /*0008*/ 	.word	0x00000012


	//----- nvinfo : EIATTR_FRAME_SIZE
	.align		4
.L_1:
        /*000c*/ 	.byte	0x04, 0x11
        /*000e*/ 	.short	(.L_3 - .L_2)
	.align		4
.L_2:
        /*0010*/ 	.word	index@(_Z16reduction_kernelPjS_S_S_j)
        /*0014*/ 	.word	0x00000000


	//----- nvinfo : EIATTR_MIN_STACK_SIZE
	.align		4
.L_3:
        /*0018*/ 	.byte	0x04, 0x12
        /*001a*/ 	.short	(.L_5 - .L_4)
	.align		4
.L_4:
        /*001c*/ 	.word	index@(_Z16reduction_kernelPjS_S_S_j)
        /*0020*/ 	.word	0x00000000
.L_5:


//--------------------- .nv.compat                --------------------------
	.section	.nv.compat,"",@"SHT_CUDA_COMPAT_INFO"
	.align	4
        /*0000*/ 	.byte	0x02, 0x09, 0x00, 0x00, 0x02, 0x02, 0x01, 0x00, 0x02, 0x05, 0x05, 0x00, 0x03, 0x07, 0x01, 0x01
        /*0010*/ 	.byte	0x02, 0x03, 0x00, 0x00, 0x02, 0x06, 0x01, 0x00, 0x04, 0x0b, 0x08, 0x00, 0x09, 0x00, 0x00, 0x00
        /*0020*/ 	.byte	0x00, 0x00, 0x00, 0x00


//--------------------- .nv.info._Z16reduction_kernelPjS_S_S_j --------------------------
	.section	.nv.info._Z16reduction_kernelPjS_S_S_j,"",@"SHT_CUDA_INFO"
	.sectionflags	@""
	.align	4


	//----- nvinfo : EIATTR_CUDA_API_VERSION
	.align		4
        /*0000*/ 	.byte	0x04, 0x37
        /*0002*/ 	.short	(.L_7 - .L_6)
.L_6:
        /*0004*/ 	.word	0x00000082


	//----- nvinfo : EIATTR_KPARAM_INFO
	.align		4
.L_7:
        /*0008*/ 	.byte	0x04, 0x17
        /*000a*/ 	.short	(.L_9 - .L_8)
.L_8:
        /*000c*/ 	.word	0x00000000
        /*0010*/ 	.short	0x0004
        /*0012*/ 	.short	0x0020
        /*0014*/ 	.byte	0x00, 0xf0, 0x11, 0x00


	//----- nvinfo : EIATTR_KPARAM_INFO
	.align		4
.L_9:
        /*0018*/ 	.byte	0x04, 0x17
        /*001a*/ 	.short	(.L_11 - .L_10)
.L_10:
        /*001c*/ 	.word	0x00000000
        /*0020*/ 	.short	0x0003
        /*0022*/ 	.short	0x0018
        /*0024*/ 	.byte	0x00, 0xf5, 0x21, 0x00


	//----- nvinfo : EIATTR_KPARAM_INFO
	.align		4
.L_11:
        /*0028*/ 	.byte	0x04, 0x17
        /*002a*/ 	.short	(.L_13 - .L_12)
.L_12:
        /*002c*/ 	.word	0x00000000
        /*0030*/ 	.short	0x0002
        /*0032*/ 	.short	0x0010
        /*0034*/ 	.byte	0x00, 0xf5, 0x21, 0x00


	//----- nvinfo : EIATTR_KPARAM_INFO
	.align		4
.L_13:
        /*0038*/ 	.byte	0x04, 0x17
        /*003a*/ 	.short	(.L_15 - .L_14)
.L_14:
        /*003c*/ 	.word	0x00000000
        /*0040*/ 	.short	0x0001
        /*0042*/ 	.short	0x0008
        /*0044*/ 	.byte	0x00, 0xf5, 0x21, 0x00


	//----- nvinfo : EIATTR_KPARAM_INFO
	.align		4
.L_15:
        /*0048*/ 	.byte	0x04, 0x17
        /*004a*/ 	.short	(.L_17 - .L_16)
.L_16:
        /*004c*/ 	.word	0x00000000
        /*0050*/ 	.short	0x0000
        /*0052*/ 	.short	0x0000
        /*0054*/ 	.byte	0x00, 0xf5, 0x21, 0x00


	//----- nvinfo : EIATTR_SPARSE_MMA_MASK
	.align		4
.L_17:
        /*0058*/ 	.byte	0x03, 0x50
        /*005a*/ 	.short	0x0000


	//----- nvinfo : EIATTR_MAXREG_COUNT
	.align		4
        /*005c*/ 	.byte	0x03, 0x1b
        /*005e*/ 	.short	0x00ff


	//----- nvinfo : EIATTR_NUM_BARRIERS
	.align		4
        /*0060*/ 	.byte	0x02, 0x4c
        /*0062*/ 	.byte	0x01
	.zero		1


	//----- nvinfo : EIATTR_MERCURY_ISA_VERSION
	.align		4
        /*0064*/ 	.byte	0x03, 0x5f
        /*0066*/ 	.short	0x0101


	//----- nvinfo : EIATTR_VRC_CTA_INIT_COUNT
	.align		4
        /*0068*/ 	.byte	0x02, 0x4a
	.zero		1
	.zero		1


	//----- nvinfo : EIATTR_EXIT_INSTR_OFFSETS
	.align		4
        /*006c*/ 	.byte	0x04, 0x1c
        /*006e*/ 	.short	(.L_19 - .L_18)


	//   ....[0]....
.L_18:
        /*0070*/ 	.word	0x00000900


	//   ....[1]....
        /*0074*/ 	.word	0x000009f0


	//----- nvinfo : EIATTR_CRS_STACK_SIZE
	.align		4
.L_19:
        /*0078*/ 	.byte	0x04, 0x1e
        /*007a*/ 	.short	(.L_21 - .L_20)
.L_20:
        /*007c*/ 	.word	0x00000000


	//----- nvinfo : EIATTR_CBANK_PARAM_SIZE
	.align		4
.L_21:
        /*0080*/ 	.byte	0x03, 0x19
        /*0082*/ 	.short	0x0024


	//----- nvinfo : EIATTR_PARAM_CBANK
	.align		4
        /*0084*/ 	.byte	0x04, 0x0a
        /*0086*/ 	.short	(.L_23 - .L_22)
	.align		4
.L_22:
        /*0088*/ 	.word	index@(.nv.constant0._Z16reduction_kernelPjS_S_S_j)
        /*008c*/ 	.short	0x0380
        /*008e*/ 	.short	0x0024


	//----- nvinfo : EIATTR_SW_WAR
	.align		4
.L_23:
        /*0090*/ 	.byte	0x04, 0x36
        /*0092*/ 	.short	(.L_25 - .L_24)
.L_24:
        /*0094*/ 	.word	0x00000008
.L_25:


//--------------------- .nv.callgraph             --------------------------
	.section	.nv.callgraph,"",@"SHT_CUDA_CALLGRAPH"
	.align	4
	.sectionentsize	8
	.align		4
        /*0000*/ 	.word	0x00000000
	.align		4
        /*0004*/ 	.word	0xffffffff
	.align		4
        /*0008*/ 	.word	0x00000000
	.align		4
        /*000c*/ 	.word	0xfffffffe
	.align		4
        /*0010*/ 	.word	0x00000000
	.align		4
        /*0014*/ 	.word	0xfffffffd
	.align		4
        /*0018*/ 	.word	0x00000000
	.align		4
        /*001c*/ 	.word	0xfffffffc


//--------------------- .text._Z16reduction_kernelPjS_S_S_j --------------------------
	.section	.text._Z16reduction_kernelPjS_S_S_j,"ax",@progbits
	.align	128
        .global         _Z16reduction_kernelPjS_S_S_j
        .type           _Z16reduction_kernelPjS_S_S_j,@function
        .size           _Z16reduction_kernelPjS_S_S_j,(.L_x_21 - _Z16reduction_kernelPjS_S_S_j)
        .other          _Z16reduction_kernelPjS_S_S_j,@"STO_CUDA_ENTRY STV_DEFAULT"
_Z16reduction_kernelPjS_S_S_j:
.text._Z16reduction_kernelPjS_S_S_j:
[----:B------:R-:W-:Y:S01]  /*0000*/  LDC R1, c[0x0][0x37c] ;  /* 0x0000df00ff017b82 */ /* 0x000fe20000000800 */
[----:B------:R-:W0:Y:S01]  /*0010*/  S2R R0, SR_CTAID.X ;  /* 0x0000000000007919 */ /* 0x000e220000002500 */
[----:B------:R-:W0:Y:S06]  /*0020*/  LDCU UR4, c[0x0][0x360] ;  /* 0x00006c00ff0477ac */ /* 0x000e2c0008000800 */
[----:B------:R-:W1:Y:S01]  /*0030*/  LDC.64 R4, c[0x0][0x398] ;  /* 0x0000e600ff047b82 */ /* 0x000e620000000a00 */
[----:B------:R-:W2:Y:S01]  /*0040*/  S2R R2, SR_TID.X ;  /* 0x0000000000027919 */ /* 0x000ea20000002100 */
[----:B------:R-:W3:Y:S01]  /*0050*/  LDCU UR7, c[0x0][0x3a0] ;  /* 0x00007400ff0777ac */ /* 0x000ee20008000800 */
[----:B------:R-:W4:Y:S05]  /*0060*/  LDCU.64 UR8, c[0x0][0x358] ;  /* 0x00006b00ff0877ac */ /* 0x000f2a0008000a00 */
[----:B------:R-:W5:Y:S01]  /*0070*/  LDC.64 R6, c[0x0][0x390] ;  /* 0x0000e400ff067b82 */ /* 0x000f620000000a00 */
[----:B0-----:R-:W-:-:S04]  /*0080*/  IMAD R3, R0, UR4, RZ ;  /* 0x0000000400037c24 */ /* 0x001fc8000f8e02ff */
[----:B--2---:R-:W-:-:S05]  /*0090*/  IMAD R3, R3, 0x2, R2 ;  /* 0x0000000203037824 */ /* 0x004fca00078e0202 */
[----:B---3--:R-:W-:-:S13]  /*00a0*/  ISETP.GE.U32.AND P1, PT, R3, UR7, PT ;  /* 0x0000000703007c0c */ /* 0x008fda000bf26070 */
[----:B-1----:R-:W-:-:S04]  /*00b0*/  @!P1 IMAD.WIDE.U32 R4, R3, 0x4, R4 ;  /* 0x0000000403049825 */ /* 0x002fc800078e0004 */
[C---:B-----5:R-:W-:Y:S02]  /*00c0*/  @!P1 IMAD.WIDE.U32 R6, R3.reuse, 0x4, R6 ;  /* 0x0000000403069825 */ /* 0x060fe400078e0006 */
[----:B----4-:R0:W2:Y:S04]  /*00d0*/  @!P1 LDG.E R5, desc[UR8][R4.64] ;  /* 0x0000000804059981 */ /* 0x0100a8000c1e1900 */
[----:B------:R-:W3:Y:S01]  /*00e0*/  @!P1 LDG.E R8, desc[UR8][R6.64] ;  /* 0x0000000806089981 */ /* 0x000ee2000c1e1900 */
[----:B------:R-:W1:Y:S01]  /*00f0*/  S2UR UR6, SR_CgaCtaId ;  /* 0x00000000000679c3 */ /* 0x000e620000008800 */
[----:B------:R-:W-:Y:S01]  /*0100*/  UMOV UR4, 0x400 ;  /* 0x0000040000047882 */ /* 0x000fe20000000000 */
[----:B------:R-:W-:Y:S01]  /*0110*/  VIADD R9, R3, 0x400 ;  /* 0x0000040003097836 */ /* 0x000fe20000000000 */
[----:B------:R-:W-:Y:S01]  /*0120*/  UIADD3 UR5, UPT, UPT, UR4, 0x1000, URZ ;  /* 0x0000100004057890 */ /* 0x000fe2000fffe0ff */
[----:B------:R-:W-:Y:S01]  /*0130*/  BSSY.RECONVERGENT B0, `(.L_x_0) ;  /* 0x0000019000007945 */ /* 0x000fe20003800200 */
[----:B------:R-:W-:-:S02]  /*0140*/  ISETP.GT.U32.AND P0, PT, R2, 0x1ff, PT ;  /* 0x000001ff0200780c */ /* 0x000fc40003f04070 */
[----:B------:R-:W-:Y:S01]  /*0150*/  ISETP.GE.U32.AND P2, PT, R9, UR7, PT ;  /* 0x0000000709007c0c */ /* 0x000fe2000bf46070 */
[----:B------:R-:W-:Y:S01]  /*0160*/  @P1 IMAD.MOV.U32 R6, RZ, RZ, -0x1 ;  /* 0xffffffffff061424 */ /* 0x000fe200078e00ff */
[----:B------:R-:W-:Y:S01]  /*0170*/  ISETP.GT.U32.AND P6, PT, R2, 0xff, PT ;  /* 0x000000ff0200780c */ /* 0x000fe20003fc4070 */
[----:B-1----:R-:W-:Y:S02]  /*0180*/  ULEA UR4, UR6, UR4, 0x18 ;  /* 0x0000000406047291 */ /* 0x002fe4000f8ec0ff */
[----:B------:R-:W-:-:S04]  /*0190*/  ULEA UR5, UR6, UR5, 0x18 ;  /* 0x0000000506057291 */ /* 0x000fc8000f8ec0ff */
[C---:B------:R-:W-:Y:S02]  /*01a0*/  LEA R3, R2.reuse, UR4, 0x2 ;  /* 0x0000000402037c11 */ /* 0x040fe4000f8e10ff */
[----:B0-----:R-:W-:Y:S01]  /*01b0*/  LEA R4, R2, UR5, 0x2 ;  /* 0x0000000502047c11 */ /* 0x001fe2000f8e10ff */
[----:B------:R-:W-:Y:S02]  /*01c0*/  @P1 IMAD.MOV.U32 R5, RZ, RZ, -0x1 ;  /* 0xffffffffff051424 */ /* 0x000fe400078e00ff */
[----:B---3--:R0:W-:Y:S04]  /*01d0*/  @!P1 STS [R3], R8 ;  /* 0x0000000803009388 */ /* 0x0081e80000000800 */
[----:B------:R0:W-:Y:S04]  /*01e0*/  @P1 STS [R3], R6 ;  /* 0x0000000603001388 */ /* 0x0001e80000000800 */
[----:B--2---:R0:W-:Y:S01]  /*01f0*/  STS [R4], R5 ;  /* 0x0000000504007388 */ /* 0x0041e20000000800 */
[----:B------:R-:W-:Y:S01]  /*0200*/  @P1 IMAD.MOV.U32 R8, RZ, RZ, -0x1 ;  /* 0xffffffffff081424 */ /* 0x000fe200078e00ff */
[----:B------:R-:W-:Y:S06]  /*0210*/  @P2 BRA `(.L_x_1) ;  /* 0x0000000000282947 */ /* 0x000fec0003800000 */
[----:B0-----:R-:W0:Y:S02]  /*0220*/  LDC.64 R6, c[0x0][0x390] ;  /* 0x0000e400ff067b82 */ /* 0x001e240000000a00 */
[----:B0-----:R-:W-:-:S05]  /*0230*/  IMAD.WIDE.U32 R6, R9, 0x4, R6 ;  /* 0x0000000409067825 */ /* 0x001fca00078e0006 */
[----:B------:R-:W2:Y:S02]  /*0240*/  LDG.E R5, desc[UR8][R6.64] ;  /* 0x0000000806057981 */ /* 0x000ea4000c1e1900 */
[----:B--2---:R-:W-:-:S13]  /*0250*/  ISETP.GT.U32.AND P1, PT, R8, R5, PT ;  /* 0x000000050800720c */ /* 0x004fda0003f24070 */
[----:B------:R-:W-:Y:S05]  /*0260*/  @!P1 BRA `(.L_x_1) ;  /* 0x0000000000149947 */ /* 0x000fea0003800000 */
[----:B------:R-:W0:Y:S02]  /*0270*/  LDC.64 R6, c[0x0][0x398] ;  /* 0x0000e600ff067b82 */ /* 0x000e240000000a00 */
[----:B0-----:R-:W-:-:S06]  /*0280*/  IMAD.WIDE.U32 R6, R9, 0x4, R6 ;  /* 0x0000000409067825 */ /* 0x001fcc00078e0006 */
[----:B------:R-:W2:Y:S04]  /*0290*/  LDG.E R7, desc[UR8][R6.64] ;  /* 0x0000000806077981 */ /* 0x000ea8000c1e1900 */
[----:B------:R1:W-:Y:S04]  /*02a0*/  STS [R3], R5 ;  /* 0x0000000503007388 */ /* 0x0003e80000000800 */
[----:B--2---:R1:W-:Y:S02]  /*02b0*/  STS [R4], R7 ;  /* 0x0000000704007388 */ /* 0x0043e40000000800 */
.L_x_1:
[----:B------:R-:W-:Y:S05]  /*02c0*/  BSYNC.RECONVERGENT B0 ;  /* 0x0000000000007941 */ /* 0x000fea0003800200 */
.L_x_0:
[----:B------:R-:W-:Y:S01]  /*02d0*/  BAR.SYNC.DEFER_BLOCKING 0x0 ;  /* 0x0000000000007b1d */ /* 0x000fe20000010000 */
[C---:B------:R-:W-:Y:S02]  /*02e0*/  ISETP.GT.U32.AND P5, PT, R2.reuse, 0x7f, PT ;  /* 0x0000007f0200780c */ /* 0x040fe40003fa4070 */
[C---:B------:R-:W-:Y:S02]  /*02f0*/  ISETP.GT.U32.AND P4, PT, R2.reuse, 0x3f, PT ;  /* 0x0000003f0200780c */ /* 0x040fe40003f84070 */
[C---:B------:R-:W-:Y:S01]  /*0300*/  ISETP.GT.U32.AND P3, PT, R2.reuse, 0x1f, PT ;  /* 0x0000001f0200780c */ /* 0x040fe20003f64070 */
[----:B------:R-:W-:Y:S01]  /*0310*/  BSSY.RECONVERGENT B0, `(.L_x_2) ;  /* 0x000000a000007945 */ /* 0x000fe20003800200 */
[C---:B------:R-:W-:Y:S02]  /*0320*/  ISETP.GT.U32.AND P2, PT, R2.reuse, 0xf, PT ;  /* 0x0000000f0200780c */ /* 0x040fe40003f44070 */
[----:B------:R-:W-:Y:S01]  /*0330*/  ISETP.GT.U32.AND P1, PT, R2, 0x7, PT ;  /* 0x000000070200780c */ /* 0x000fe20003f24070 */
[----:B------:R-:W-:-:S12]  /*0340*/  @P0 BRA `(.L_x_3) ;  /* 0x0000000000180947 */ /* 0x000fd80003800000 */
[----:B01----:R-:W-:Y:S04]  /*0350*/  LDS R5, [R3] ;  /* 0x0000000003057984 */ /* 0x003fe80000000800 */
[----:B------:R-:W0:Y:S02]  /*0360*/  LDS R6, [R3+0x800] ;  /* 0x0008000003067984 */ /* 0x000e240000000800 */
[----:B0-----:R-:W-:-:S13]  /*0370*/  ISETP.GT.U32.AND P0, PT, R5, R6, PT ;  /* 0x000000060500720c */ /* 0x001fda0003f04070 */
[----:B------:R-:W-:Y:S04]  /*0380*/  @P0 STS [R3], R6 ;  /* 0x0000000603000388 */ /* 0x000fe80000000800 */
[----:B------:R-:W0:Y:S04]  /*0390*/  @P0 LDS R5, [R4+0x800] ;  /* 0x0008000004050984 */ /* 0x000e280000000800 */
[----:B0-----:R2:W-:Y:S02]  /*03a0*/  @P0 STS [R4], R5 ;  /* 0x0000000504000388 */ /* 0x0015e40000000800 */
.L_x_3:
[----:B------:R-:W-:Y:S05]  /*03b0*/  BSYNC.RECONVERGENT B0 ;  /* 0x0000000000007941 */ /* 0x000fea0003800200 */
.L_x_2:
[----:B------:R-:W-:Y:S01]  /*03c0*/  BAR.SYNC.DEFER_BLOCKING 0x0 ;  /* 0x0000000000007b1d */ /* 0x000fe20000010000 */
[----:B------:R-:W-:-:S05]  /*03d0*/  ISETP.GT.U32.AND P0, PT, R2, 0x3, PT ;  /* 0x000000030200780c */ /* 0x000fca0003f04070 */
[----:B------:R-:W-:Y:S04]  /*03e0*/  BSSY.RECONVERGENT B0, `(.L_x_4) ;  /* 0x0000008000007945 */ /* 0x000fe80003800200 */
[----:B------:R-:W-:Y:S05]  /*03f0*/  @P6 BRA `(.L_x_5) ;  /* 0x0000000000186947 */ /* 0x000fea0003800000 */
[----:B012---:R-:W-:Y:S04]  /*0400*/  LDS R5, [R3] ;  /* 0x0000000003057984 */ /* 0x007fe80000000800 */
[----:B------:R-:W0:Y:S02]  /*0410*/  LDS R6, [R3+0x400] ;  /* 0x0004000003067984 */ /* 0x000e240000000800 */
[----:B0-----:R-:W-:-:S13]  /*0420*/  ISETP.GT.U32.AND P6, PT, R5, R6, PT ;  /* 0x000000060500720c */ /* 0x001fda0003fc4070 */
[----:B------:R-:W-:Y:S04]  /*0430*/  @P6 STS [R3], R6 ;  /* 0x0000000603006388 */ /* 0x000fe80000000800 */
[----:B------:R-:W0:Y:S04]  /*0440*/  @P6 LDS R5, [R4+0x400] ;  /* 0x0004000004056984 */ /* 0x000e280000000800 */
[----:B0-----:R3:W-:Y:S02]  /*0450*/  @P6 STS [R4], R5 ;  /* 0x0000000504006388 */ /* 0x0017e40000000800 */
.L_x_5:
[----:B------:R-:W-:Y:S05]  /*0460*/  BSYNC.RECONVERGENT B0 ;  /* 0x0000000000007941 */ /* 0x000fea0003800200 */
.L_x_4:
[----:B------:R-:W-:Y:S01]  /*0470*/  BAR.SYNC.DEFER_BLOCKING 0x0 ;  /* 0x0000000000007b1d */ /* 0x000fe20000010000 */
[----:B------:R-:W-:-:S05]  /*0480*/  ISETP.GT.U32.AND P6, PT, R2, 0x1, PT ;  /* 0x000000010200780c */ /* 0x000fca0003fc4070 */
[----:B------:R-:W-:Y:S04]  /*0490*/  BSSY.RECONVERGENT B0, `(.L_x_6) ;  /* 0x0000008000007945 */ /* 0x000fe80003800200 */
[----:B------:R-:W-:Y:S05]  /*04a0*/  @P5 BRA `(.L_x_7) ;  /* 0x0000000000185947 */ /* 0x000fea0003800000 */
[----:B0123--:R-:W-:Y:S04]  /*04b0*/  LDS R5, [R3] ;  /* 0x0000000003057984 */ /* 0x00ffe80000000800 */
[----:B------:R-:W0:Y:S02]  /*04c0*/  LDS R6, [R3+0x200] ;  /* 0x0002000003067984 */ /* 0x000e240000000800 */
[----:B0-----:R-:W-:-:S13]  /*04d0*/  ISETP.GT.U32.AND P5, PT, R5, R6, PT ;  /* 0x000000060500720c */ /* 0x001fda0003fa4070 */
[----:B------:R-:W-:Y:S04]  /*04e0*/  @P5 STS [R3], R6 ;  /* 0x0000000603005388 */ /* 0x000fe80000000800 */
[----:B------:R-:W0:Y:S04]  /*04f0*/  @P5 LDS R5, [R4+0x200] ;  /* 0x0002000004055984 */ /* 0x000e280000000800 */
[----:B0-----:R4:W-:Y:S02]  /*0500*/  @P5 STS [R4], R5 ;  /* 0x0000000504005388 */ /* 0x0019e40000000800 */
.L_x_7:
[----:B------:R-:W-:Y:S05]  /*0510*/  BSYNC.RECONVERGENT B0 ;  /* 0x0000000000007941 */ /* 0x000fea0003800200 */
.L_x_6:
[----:B------:R-:W-:Y:S01]  /*0520*/  BAR.SYNC.DEFER_BLOCKING 0x0 ;  /* 0x0000000000007b1d */ /* 0x000fe20000010000 */
[----:B------:R-:W-:-:S05]  /*0530*/  ISETP.NE.AND P5, PT, R2, RZ, PT ;  /* 0x000000ff0200720c */ /* 0x000fca0003fa5270 */
[----:B------:R-:W-:Y:S04]  /*0540*/  BSSY.RECONVERGENT B0, `(.L_x_8) ;  /* 0x0000008000007945 */ /* 0x000fe80003800200 */
[----:B------:R-:W-:Y:S05]  /*0550*/  @P4 BRA `(.L_x_9) ;  /* 0x0000000000184947 */ /* 0x000fea0003800000 */
[----:B------:R-:W-:Y:S04]  /*0560*/  LDS R2, [R3] ;  /* 0x0000000003027984 */ /* 0x000fe80000000800 */
[----:B01234-:R-:W0:Y:S02]  /*0570*/  LDS R5, [R3+0x100] ;  /* 0x0001000003057984 */ /* 0x01fe240000000800 */
[----:B0-----:R-:W-:-:S13]  /*0580*/  ISETP.GT.U32.AND P4, PT, R2, R5, PT ;  /* 0x000000050200720c */ /* 0x001fda0003f84070 */
[----:B------:R-:W-:Y:S04]  /*0590*/  @P4 STS [R3], R5 ;  /* 0x0000000503004388 */ /* 0x000fe80000000800 */
[----:B------:R-:W0:Y:S04]  /*05a0*/  @P4 LDS R7, [R4+0x100] ;  /* 0x0001000004074984 */ /* 0x000e280000000800 */
[----:B0-----:R0:W-:Y:S02]  /*05b0*/  @P4 STS [R4], R7 ;  /* 0x0000000704004388 */ /* 0x0011e40000000800 */
.L_x_9:
[----:B------:R-:W-:Y:S05]  /*05c0*/  BSYNC.RECONVERGENT B0 ;  /* 0x0000000000007941 */ /* 0x000fea0003800200 */
.L_x_8:
[----:B------:R-:W-:Y:S06]  /*05d0*/  BAR.SYNC.DEFER_BLOCKING 0x0 ;  /* 0x0000000000007b1d */ /* 0x000fec0000010000 */
        /* <DEDUP_REMOVED lines=8> */
.L_x_11:
[----:B------:R-:W-:Y:S05]  /*0660*/  BSYNC.RECONVERGENT B0 ;  /* 0x0000000000007941 */ /* 0x000fea0003800200 */
.L_x_10:
        /* <DEDUP_REMOVED lines=9> */
.L_x_13:
[----:B------:R-:W-:Y:S05]  /*0700*/  BSYNC.RECONVERGENT B0 ;  /* 0x0000000000007941 */ /* 0x000fea0003800200 */
.L_x_12:
        /* <DEDUP_REMOVED lines=9> */
.L_x_15:
[----:B------:R-:W-:Y:S05]  /*07a0*/  BSYNC.RECONVERGENT B0 ;  /* 0x0000000000007941 */ /* 0x000fea0003800200 */
.L_x_14:
        /* <DEDUP_REMOVED lines=9> */
.L_x_17:
[----:B------:R-:W-:Y:S05]  /*0840*/  BSYNC.RECONVERGENT B0 ;  /* 0x0000000000007941 */ /* 0x000fea0003800200 */
.L_x_16:
        /* <DEDUP_REMOVED lines=9> */
.L_x_19:
[----:B------:R-:W-:Y:S05]  /*08e0*/  BSYNC.RECONVERGENT B0 ;  /* 0x0000000000007941 */ /* 0x000fea0003800200 */
.L_x_18:
[----:B------:R-:W-:Y:S06]  /*08f0*/  BAR.SYNC.DEFER_BLOCKING 0x0 ;  /* 0x0000000000007b1d */ /* 0x000fec0000010000 */
[----:B------:R-:W-:Y:S05]  /*0900*/  @P5 EXIT ;  /* 0x000000000000594d */ /* 0x000fea0003800000 */
[----:B------:R-:W-:Y:S01]  /*0910*/  LDS R2, [R3] ;  /* 0x0000000003027984 */ /* 0x000fe20000000800 */
[----:B01----:R-:W0:Y:S03]  /*0920*/  LDC.64 R6, c[0x0][0x380] ;  /* 0x0000e000ff067b82 */ /* 0x003e260000000a00 */
[----:B--234-:R-:W1:Y:S05]  /*0930*/  LDS R5, [UR4+0x4] ;  /* 0x00000404ff057984 */ /* 0x01ce6a0008000800 */
[----:B------:R-:W2:Y:S01]  /*0940*/  LDC.64 R8, c[0x0][0x388] ;  /* 0x0000e200ff087b82 */ /* 0x000ea20000000a00 */
[----:B0-----:R-:W-:-:S04]  /*0950*/  IMAD.WIDE.U32 R6, R0, 0x4, R6 ;  /* 0x0000000400067825 */ /* 0x001fc800078e0006 */
[----:B--2---:R-:W-:Y:S01]  /*0960*/  IMAD.WIDE.U32 R8, R0, 0x4, R8 ;  /* 0x0000000400087825 */ /* 0x004fe200078e0008 */
[----:B-1----:R-:W-:-:S13]  /*0970*/  ISETP.GT.U32.AND P0, PT, R2, R5, PT ;  /* 0x000000050200720c */ /* 0x002fda0003f04070 */
[----:B------:R-:W-:Y:S04]  /*0980*/  @P0 STS [R3], R5 ;  /* 0x0000000503000388 */ /* 0x000fe80000000800 */
[----:B------:R-:W0:Y:S04]  /*0990*/  @P0 LDS R11, [UR4+0x1004] ;  /* 0x00100404ff0b0984 */ /* 0x000e280008000800 */
[----:B0-----:R-:W-:Y:S04]  /*09a0*/  @P0 STS [R4], R11 ;  /* 0x0000000b04000388 */ /* 0x001fe80000000800 */
[----:B------:R-:W0:Y:S04]  /*09b0*/  LDS R13, [UR4] ;  /* 0x00000004ff0d7984 */ /* 0x000e280008000800 */
[----:B------:R-:W1:Y:S04]  /*09c0*/  LDS R15, [UR4+0x1000] ;  /* 0x00100004ff0f7984 */ /* 0x000e680008000800 */
[----:B0-----:R-:W-:Y:S04]  /*09d0*/  STG.E desc[UR8][R6.64], R13 ;  /* 0x0000000d06007986 */ /* 0x001fe8000c101908 */
[----:B-1----:R-:W-:Y:S01]  /*09e0*/  STG.E desc[UR8][R8.64], R15 ;  /* 0x0000000f08007986 */ /* 0x002fe2000c101908 */
[----:B------:R-:W-:Y:S05]  /*09f0*/  EXIT ;  /* 0x000000000000794d */ /* 0x000fea0003800000 */
.L_x_20:
[----:B------:R-:W-:-:S00]  /*0a00*/  BRA `(.L_x_20) ;  /* 0xfffffffc00fc7947 */ /* 0x000fc0000383ffff */
[----:B------:R-:W-:-:S00]  /*0a10*/  NOP ;  /* 0x0000000000007918 */ /* 0x000fc00000000000 */
        /* <DEDUP_REMOVED lines=14> */
.L_x_21:


//--------------------- .nv.shared._Z16reduction_kernelPjS_S_S_j --------------------------
	.section	.nv.shared._Z16reduction_kernelPjS_S_S_j,"aw",@nobits
	.sectionflags	@""
	.align	4
.nv.shared._Z16reduction_kernelPjS_S_S_j:
	.zero		9216


//--------------------- .nv.shared.reserved.0     --------------------------
	.section	.nv.shared.reserved.0,"aw",@nobits
	.weak		__nv_reservedSMEM_offset_0_alias
	.size		__nv_reservedSMEM_offset_0_alias, 0, 64
	.other		__nv_reservedSMEM_offset_0_alias,@"STO_CUDA_RESERVED_SHARED STV_DEFAULT"
__nv_reservedSMEM_offset_0_alias:
	.zero		0
	.zero		64


//--------------------- .nv.constant0._Z16reduction_kernelPjS_S_S_j --------------------------
	.section	.nv.constant0._Z16reduction_kernelPjS_S_S_j,"a",@progbits
	.sectionflags	@""
	.align	4
.nv.constant0._Z16reduction_kernelPjS_S_S_j:
	.zero		932


//--------------------- SYMBOLS --------------------------

	.type		.nv.reservedSmem.offset0,@object
	.size		.nv.reservedSmem.offset0,0x4
	.type		.nv.reservedSmem.cap,@object
	.size		.nv.reservedSmem.cap,0x4
